//
// Generated by NVIDIA NVVM Compiler
//
// Compiler Build ID: CL-36424714
// Cuda compilation tools, release 13.0, V13.0.88
// Based on NVVM 20.0.0
//

.version 9.0
.target sm_100
.address_size 64

	// .globl	_Z18find_most_negativePKfiPiS1_
.global .align 4 .u32 d_found;
.global .align 4 .f32 d_minVal;
// _ZZ18find_most_negativePKfiPiS1_E6s_rows has been demoted
// _ZZ18find_most_negativePKfiPiS1_E6s_cols has been demoted
.extern .shared .align 16 .b8 s_vals[];
.extern .shared .align 16 .b8 sdata[];

.visible .entry _Z18find_most_negativePKfiPiS1_(
	.param .u64 .ptr .align 1 _Z18find_most_negativePKfiPiS1__param_0,
	.param .u32 _Z18find_most_negativePKfiPiS1__param_1,
	.param .u64 .ptr .align 1 _Z18find_most_negativePKfiPiS1__param_2,
	.param .u64 .ptr .align 1 _Z18find_most_negativePKfiPiS1__param_3
)
{
	.reg .pred 	%p<12>;
	.reg .b32 	%r<45>;
	.reg .b32 	%f<10>;
	.reg .b64 	%rd<9>;
	// demoted variable
	.shared .align 4 .b8 _ZZ18find_most_negativePKfiPiS1_E6s_rows[1024];
	// demoted variable
	.shared .align 4 .b8 _ZZ18find_most_negativePKfiPiS1_E6s_cols[1024];
	ld.param.u64 	%rd1, [_Z18find_most_negativePKfiPiS1__param_0];
	ld.param.u32 	%r19, [_Z18find_most_negativePKfiPiS1__param_1];
	ld.param.u64 	%rd2, [_Z18find_most_negativePKfiPiS1__param_2];
	ld.param.u64 	%rd3, [_Z18find_most_negativePKfiPiS1__param_3];
	mov.u32 	%r21, %ctaid.y;
	mov.u32 	%r22, %ntid.y;
	mov.u32 	%r23, %tid.y;
	mad.lo.s32 	%r1, %r21, %r22, %r23;
	mov.u32 	%r24, %ctaid.x;
	mov.u32 	%r25, %ntid.x;
	mov.u32 	%r26, %tid.x;
	mad.lo.s32 	%r2, %r24, %r25, %r26;
	mad.lo.s32 	%r3, %r23, %r25, %r26;
	mul.lo.s32 	%r43, %r25, %r22;
	mov.b32 	%r41, -1;
	mov.f32 	%f9, 0f7F800000;
	max.s32 	%r27, %r1, %r2;
	setp.ge.s32 	%p1, %r27, %r19;
	mov.u32 	%r42, %r41;
	@%p1 bra 	$L__BB0_2;
	cvta.to.global.u64 	%rd4, %rd1;
	mad.lo.s32 	%r28, %r19, %r1, %r2;
	mul.wide.s32 	%rd5, %r28, 4;
	add.s64 	%rd6, %rd4, %rd5;
	ld.global.nc.f32 	%f7, [%rd6];
	setp.lt.f32 	%p2, %f7, 0f00000000;
	selp.f32 	%f9, %f7, 0f7F800000, %p2;
	selp.b32 	%r41, %r1, -1, %p2;
	selp.b32 	%r42, %r2, -1, %p2;
$L__BB0_2:
	shl.b32 	%r29, %r3, 2;
	mov.u32 	%r30, s_vals;
	add.s32 	%r9, %r30, %r29;
	st.shared.f32 	[%r9], %f9;
	mov.u32 	%r31, _ZZ18find_most_negativePKfiPiS1_E6s_rows;
	add.s32 	%r10, %r31, %r29;
	st.shared.u32 	[%r10], %r41;
	mov.u32 	%r32, _ZZ18find_most_negativePKfiPiS1_E6s_cols;
	add.s32 	%r11, %r32, %r29;
	st.shared.u32 	[%r11], %r42;
	bar.sync 	0;
	setp.lt.u32 	%p3, %r43, 2;
	@%p3 bra 	$L__BB0_7;
$L__BB0_3:
	mov.u32 	%r12, %r43;
	shr.u32 	%r43, %r12, 1;
	setp.ge.u32 	%p4, %r3, %r43;
	@%p4 bra 	$L__BB0_6;
	shl.b32 	%r14, %r43, 2;
	add.s32 	%r33, %r9, %r14;
	ld.shared.f32 	%f3, [%r33];
	ld.shared.f32 	%f8, [%r9];
	setp.geu.f32 	%p5, %f3, %f8;
	@%p5 bra 	$L__BB0_6;
	st.shared.f32 	[%r9], %f3;
	add.s32 	%r34, %r10, %r14;
	ld.shared.u32 	%r35, [%r34];
	st.shared.u32 	[%r10], %r35;
	add.s32 	%r36, %r11, %r14;
	ld.shared.u32 	%r37, [%r36];
	st.shared.u32 	[%r11], %r37;
$L__BB0_6:
	bar.sync 	0;
	setp.gt.u32 	%p6, %r12, 3;
	@%p6 bra 	$L__BB0_3;
$L__BB0_7:
	setp.ne.s32 	%p7, %r3, 0;
	@%p7 bra 	$L__BB0_14;
	ld.shared.f32 	%f4, [s_vals];
	setp.equ.f32 	%p8, %f4, 0f7F800000;
	@%p8 bra 	$L__BB0_14;
	mov.b32 	%r38, 1;
	st.global.u32 	[d_found], %r38;
	ld.global.u32 	%r44, [d_minVal];
	mov.b32 	%r16, %f4;
$L__BB0_10:
	mov.b32 	%f5, %r44;
	setp.ge.f32 	%p9, %f4, %f5;
	@%p9 bra 	$L__BB0_12;
	atom.relaxed.global.cas.b32 	%r18, [d_minVal], %r44, %r16;
	setp.ne.s32 	%p10, %r44, %r18;
	mov.u32 	%r44, %r18;
	@%p10 bra 	$L__BB0_10;
$L__BB0_12:
	setp.geu.f32 	%p11, %f4, %f5;
	@%p11 bra 	$L__BB0_14;
	ld.shared.u32 	%r39, [_ZZ18find_most_negativePKfiPiS1_E6s_rows];
	cvta.to.global.u64 	%rd7, %rd2;
	st.global.u32 	[%rd7], %r39;
	ld.shared.u32 	%r40, [_ZZ18find_most_negativePKfiPiS1_E6s_cols];
	cvta.to.global.u64 	%rd8, %rd3;
	st.global.u32 	[%rd8], %r40;
$L__BB0_14:
	ret;

}
	// .globl	_Z23find_min_valid_atomic2dPKfPKiS2_i
.visible .entry _Z23find_min_valid_atomic2dPKfPKiS2_i(
	.param .u64 .ptr .align 1 _Z23find_min_valid_atomic2dPKfPKiS2_i_param_0,
	.param .u64 .ptr .align 1 _Z23find_min_valid_atomic2dPKfPKiS2_i_param_1,
	.param .u64 .ptr .align 1 _Z23find_min_valid_atomic2dPKfPKiS2_i_param_2,
	.param .u32 _Z23find_min_valid_atomic2dPKfPKiS2_i_param_3
)
{
	.reg .pred 	%p<12>;
	.reg .b32 	%r<30>;
	.reg .b32 	%f<14>;
	.reg .b64 	%rd<13>;

	ld.param.u64 	%rd1, [_Z23find_min_valid_atomic2dPKfPKiS2_i_param_0];
	ld.param.u64 	%rd2, [_Z23find_min_valid_atomic2dPKfPKiS2_i_param_1];
	ld.param.u64 	%rd3, [_Z23find_min_valid_atomic2dPKfPKiS2_i_param_2];
	ld.param.u32 	%r12, [_Z23find_min_valid_atomic2dPKfPKiS2_i_param_3];
	mov.u32 	%r13, %ctaid.y;
	mov.u32 	%r14, %ntid.y;
	mov.u32 	%r15, %tid.y;
	mad.lo.s32 	%r1, %r13, %r14, %r15;
	mov.u32 	%r16, %ctaid.x;
	mov.u32 	%r17, %ntid.x;
	mov.u32 	%r18, %tid.x;
	mad.lo.s32 	%r2, %r16, %r17, %r18;
	mad.lo.s32 	%r3, %r15, %r17, %r18;
	mul.lo.s32 	%r28, %r17, %r14;
	max.s32 	%r19, %r1, %r2;
	setp.ge.s32 	%p1, %r19, %r12;
	mov.f32 	%f13, 0f7F800000;
	@%p1 bra 	$L__BB1_4;
	cvta.to.global.u64 	%rd4, %rd2;
	mul.wide.u32 	%rd5, %r1, 4;
	add.s64 	%rd6, %rd4, %rd5;
	ld.global.nc.u32 	%r20, [%rd6];
	setp.eq.s32 	%p2, %r20, %r12;
	@%p2 bra 	$L__BB1_4;
	cvta.to.global.u64 	%rd7, %rd3;
	mul.wide.s32 	%rd8, %r2, 4;
	add.s64 	%rd9, %rd7, %rd8;
	ld.global.nc.u32 	%r21, [%rd9];
	setp.ne.s32 	%p3, %r21, %r12;
	@%p3 bra 	$L__BB1_4;
	mad.lo.s32 	%r22, %r12, %r1, %r2;
	cvta.to.global.u64 	%rd10, %rd1;
	mul.wide.s32 	%rd11, %r22, 4;
	add.s64 	%rd12, %rd10, %rd11;
	ld.global.nc.f32 	%f7, [%rd12];
	setp.ge.f32 	%p4, %f7, 0f00000000;
	selp.f32 	%f13, %f7, 0f7F800000, %p4;
$L__BB1_4:
	shl.b32 	%r23, %r3, 2;
	mov.u32 	%r24, sdata;
	add.s32 	%r5, %r24, %r23;
	st.shared.f32 	[%r5], %f13;
	bar.sync 	0;
	setp.lt.u32 	%p5, %r28, 2;
	@%p5 bra 	$L__BB1_8;
$L__BB1_5:
	shr.u32 	%r7, %r28, 1;
	setp.ge.u32 	%p6, %r3, %r7;
	@%p6 bra 	$L__BB1_7;
	ld.shared.f32 	%f8, [%r5];
	shl.b32 	%r25, %r7, 2;
	add.s32 	%r26, %r5, %r25;
	ld.shared.f32 	%f9, [%r26];
	min.f32 	%f10, %f8, %f9;
	st.shared.f32 	[%r5], %f10;
$L__BB1_7:
	bar.sync 	0;
	setp.gt.u32 	%p7, %r28, 3;
	mov.u32 	%r28, %r7;
	@%p7 bra 	$L__BB1_5;
$L__BB1_8:
	setp.ne.s32 	%p8, %r3, 0;
	@%p8 bra 	$L__BB1_14;
	ld.shared.f32 	%f3, [sdata];
	setp.equ.f32 	%p9, %f3, 0f7F800000;
	@%p9 bra 	$L__BB1_14;
	ld.global.u32 	%r29, [d_minVal];
	mov.b32 	%r9, %f3;
$L__BB1_11:
	mov.b32 	%f11, %r29;
	setp.ge.f32 	%p10, %f3, %f11;
	@%p10 bra 	$L__BB1_13;
	atom.relaxed.global.cas.b32 	%r11, [d_minVal], %r29, %r9;
	setp.ne.s32 	%p11, %r29, %r11;
	mov.u32 	%r29, %r11;
	@%p11 bra 	$L__BB1_11;
$L__BB1_13:
	mov.b32 	%r27, 1;
	st.global.u32 	[d_found], %r27;
$L__BB1_14:
	ret;

}


// ===== COMPILED SASS (sm_100) =====

	.target	sm_100

	.elftype	@"ET_EXEC"


//--------------------- .note.nv.tkinfo           --------------------------
	.section	.note.nv.tkinfo,"",@"SHT_NOTE"
	.sectionflags	@"SHF_NOTE_NV_TKINFO"
	.tkinfo
        /*0018*/ 	.word	0x00000002
        /*0030*/ 	.string	""
        /*0030*/ 	.string	"ptxas"
        /*0030*/ 	.string	"Cuda compilation tools, release 13.0, V13.0.88"
        /*0030*/ 	.string	"Build cuda_13.0.r13.0/compiler.36424714_0"
        /*0030*/ 	.string	"-arch sm_100 -m 64 "



//--------------------- .note.nv.cuinfo           --------------------------
	.section	.note.nv.cuinfo,"",@"SHT_NOTE"
	.sectionflags	@"SHF_NOTE_NV_CUINFO"
        /*0018*/ 	.short	0x0002
        /*001a*/ 	.short	0x0064
        /*001c*/ 	.short	0x0082
	.zero		2


//--------------------- .nv.info                  --------------------------
	.section	.nv.info,"",@"SHT_CUDA_INFO"
	.align	4


	//----- nvinfo : EIATTR_REGCOUNT
	.align		4
        /*0000*/ 	.byte	0x04, 0x2f
        /*0002*/ 	.short	(.L_3 - .L_2)
	.align		4
.L_2:
        /*0004*/ 	.word	index@(_Z18find_most_negativePKfiPiS1_)
        /*0008*/ 	.word	0x0000000e


	//----- nvinfo : EIATTR_FRAME_SIZE
	.align		4
.L_3:
        /*000c*/ 	.byte	0x04, 0x11
        /*000e*/ 	.short	(.L_5 - .L_4)
	.align		4
.L_4:
        /*0010*/ 	.word	index@(_Z18find_most_negativePKfiPiS1_)
        /*0014*/ 	.word	0x00000000


	//----- nvinfo : EIATTR_REGCOUNT
	.align		4
.L_5:
        /*0018*/ 	.byte	0x04, 0x2f
        /*001a*/ 	.short	(.L_7 - .L_6)
	.align		4
.L_6:
        /*001c*/ 	.word	index@(_Z23find_min_valid_atomic2dPKfPKiS2_i)
        /*0020*/ 	.word	0x0000000a


	//----- nvinfo : EIATTR_FRAME_SIZE
	.align		4
.L_7:
        /*0024*/ 	.byte	0x04, 0x11
        /*0026*/ 	.short	(.L_9 - .L_8)
	.align		4
.L_8:
        /*0028*/ 	.word	index@(_Z23find_min_valid_atomic2dPKfPKiS2_i)
        /*002c*/ 	.word	0x00000000


	//----- nvinfo : EIATTR_MIN_STACK_SIZE
	.align		4
.L_9:
        /*0030*/ 	.byte	0x04, 0x12
        /*0032*/ 	.short	(.L_11 - .L_10)
	.align		4
.L_10:
        /*0034*/ 	.word	index@(_Z23find_min_valid_atomic2dPKfPKiS2_i)
        /*0038*/ 	.word	0x00000000


	//----- nvinfo : EIATTR_MIN_STACK_SIZE
	.align		4
.L_11:
        /*003c*/ 	.byte	0x04, 0x12
        /*003e*/ 	.short	(.L_13 - .L_12)
	.align		4
.L_12:
        /*0040*/ 	.word	index@(_Z18find_most_negativePKfiPiS1_)
        /*0044*/ 	.word	0x00000000
.L_13:


//--------------------- .nv.compat                --------------------------
	.section	.nv.compat,"",@"SHT_CUDA_COMPAT_INFO"
	.align	4
        /*0000*/ 	.byte	0x02, 0x09, 0x00, 0x00, 0x02, 0x02, 0x01, 0x00, 0x02, 0x05, 0x05, 0x00, 0x03, 0x07, 0x01, 0x01
        /*0010*/ 	.byte	0x02, 0x03, 0x00, 0x00, 0x02, 0x06, 0x01, 0x00, 0x04, 0x0b, 0x08, 0x00, 0x01, 0x00, 0x00, 0x00
        /*0020*/ 	.byte	0x00, 0x00, 0x00, 0x00


//--------------------- .nv.info._Z23find_min_valid_atomic2dPKfPKiS2_i --------------------------
	.section	.nv.info._Z23find_min_valid_atomic2dPKfPKiS2_i,"",@"SHT_CUDA_INFO"
	.sectionflags	@""
	.align	4


	//----- nvinfo : EIATTR_CUDA_API_VERSION
	.align		4
        /*0000*/ 	.byte	0x04, 0x37
        /*0002*/ 	.short	(.L_15 - .L_14)
.L_14:
        /*0004*/ 	.word	0x00000082


	//----- nvinfo : EIATTR_KPARAM_INFO
	.align		4
.L_15:
        /*0008*/ 	.byte	0x04, 0x17
        /*000a*/ 	.short	(.L_17 - .L_16)
.L_16:
        /*000c*/ 	.word	0x00000000
        /*0010*/ 	.short	0x0003
        /*0012*/ 	.short	0x0018
        /*0014*/ 	.byte	0x00, 0xf0, 0x11, 0x00


	//----- nvinfo : EIATTR_KPARAM_INFO
	.align		4
.L_17:
        /*0018*/ 	.byte	0x04, 0x17
        /*001a*/ 	.short	(.L_19 - .L_18)
.L_18:
        /*001c*/ 	.word	0x00000000
        /*0020*/ 	.short	0x0002
        /*0022*/ 	.short	0x0010
        /*0024*/ 	.byte	0x00, 0xf5, 0x21, 0x00


	//----- nvinfo : EIATTR_KPARAM_INFO
	.align		4
.L_19:
        /*0028*/ 	.byte	0x04, 0x17
        /*002a*/ 	.short	(.L_21 - .L_20)
.L_20:
        /*002c*/ 	.word	0x00000000
        /*0030*/ 	.short	0x0001
        /*0032*/ 	.short	0x0008
        /*0034*/ 	.byte	0x00, 0xf5, 0x21, 0x00


	//----- nvinfo : EIATTR_KPARAM_INFO
	.align		4
.L_21:
        /*0038*/ 	.byte	0x04, 0x17
        /*003a*/ 	.short	(.L_23 - .L_22)
.L_22:
        /*003c*/ 	.word	0x00000000
        /*0040*/ 	.short	0x0000
        /*0042*/ 	.short	0x0000
        /*0044*/ 	.byte	0x00, 0xf5, 0x21, 0x00


	//----- nvinfo : EIATTR_SPARSE_MMA_MASK
	.align		4
.L_23:
        /*0048*/ 	.byte	0x03, 0x50
        /*004a*/ 	.short	0x0000


	//----- nvinfo : EIATTR_MAXREG_COUNT
	.align		4
        /*004c*/ 	.byte	0x03, 0x1b
        /*004e*/ 	.short	0x00ff


	//----- nvinfo : EIATTR_NUM_BARRIERS
	.align		4
        /*0050*/ 	.byte	0x02, 0x4c
        /*0052*/ 	.byte	0x01
	.zero		1


	//----- nvinfo : EIATTR_MERCURY_ISA_VERSION
	.align		4
        /*0054*/ 	.byte	0x03, 0x5f
        /*0056*/ 	.short	0x0101


	//----- nvinfo : EIATTR_VRC_CTA_INIT_COUNT
	.align		4
        /*0058*/ 	.byte	0x02, 0x4a
	.zero		1
	.zero		1


	//----- nvinfo : EIATTR_EXIT_INSTR_OFFSETS
	.align		4
        /*005c*/ 	.byte	0x04, 0x1c
        /*005e*/ 	.short	(.L_25 - .L_24)


	//   ....[0]....
.L_24:
        /*0060*/ 	.word	0x00000370


	//   ....[1]....
        /*0064*/ 	.word	0x000003d0


	//   ....[2]....
        /*0068*/ 	.word	0x000004c0


	//----- nvinfo : EIATTR_CRS_STACK_SIZE
	.align		4
.L_25:
        /*006c*/ 	.byte	0x04, 0x1e
        /*006e*/ 	.short	(.L_27 - .L_26)
.L_26:
        /*0070*/ 	.word	0x00000000


	//----- nvinfo : EIATTR_CBANK_PARAM_SIZE
	.align		4
.L_27:
        /*0074*/ 	.byte	0x03, 0x19
        /*0076*/ 	.short	0x001c


	//----- nvinfo : EIATTR_PARAM_CBANK
	.align		4
        /*0078*/ 	.byte	0x04, 0x0a
        /*007a*/ 	.short	(.L_29 - .L_28)
	.align		4
.L_28:
        /*007c*/ 	.word	index@(.nv.constant0._Z23find_min_valid_atomic2dPKfPKiS2_i)
        /*0080*/ 	.short	0x0380
        /*0082*/ 	.short	0x001c


	//----- nvinfo : EIATTR_SW_WAR
	.align		4
.L_29:
        /*0084*/ 	.byte	0x04, 0x36
        /*0086*/ 	.short	(.L_31 - .L_30)
.L_30:
        /*0088*/ 	.word	0x00000008
.L_31:


//--------------------- .nv.info._Z18find_most_negativePKfiPiS1_ --------------------------
	.section	.nv.info._Z18find_most_negativePKfiPiS1_,"",@"SHT_CUDA_INFO"
	.sectionflags	@""
	.align	4


	//----- nvinfo : EIATTR_CUDA_API_VERSION
	.align		4
        /*0000*/ 	.byte	0x04, 0x37
        /*0002*/ 	.short	(.L_33 - .L_32)
.L_32:
        /*0004*/ 	.word	0x00000082


	//----- nvinfo : EIATTR_KPARAM_INFO
	.align		4
.L_33:
        /*0008*/ 	.byte	0x04, 0x17
        /*000a*/ 	.short	(.L_35 - .L_34)
.L_34:
        /*000c*/ 	.word	0x00000000
        /*0010*/ 	.short	0x0003
        /*0012*/ 	.short	0x0018
        /*0014*/ 	.byte	0x00, 0xf5, 0x21, 0x00


	//----- nvinfo : EIATTR_KPARAM_INFO
	.align		4
.L_35:
        /*0018*/ 	.byte	0x04, 0x17
        /*001a*/ 	.short	(.L_37 - .L_36)
.L_36:
        /*001c*/ 	.word	0x00000000
        /*0020*/ 	.short	0x0002
        /*0022*/ 	.short	0x0010
        /*0024*/ 	.byte	0x00, 0xf5, 0x21, 0x00


	//----- nvinfo : EIATTR_KPARAM_INFO
	.align		4
.L_37:
        /*0028*/ 	.byte	0x04, 0x17
        /*002a*/ 	.short	(.L_39 - .L_38)
.L_38:
        /*002c*/ 	.word	0x00000000
        /*0030*/ 	.short	0x0001
        /*0032*/ 	.short	0x0008
        /*0034*/ 	.byte	0x00, 0xf0, 0x11, 0x00


	//----- nvinfo : EIATTR_KPARAM_INFO
	.align		4
.L_39:
        /*0038*/ 	.byte	0x04, 0x17
        /*003a*/ 	.short	(.L_41 - .L_40)
.L_40:
        /*003c*/ 	.word	0x00000000
        /*0040*/ 	.short	0x0000
        /*0042*/ 	.short	0x0000
        /*0044*/ 	.byte	0x00, 0xf5, 0x21, 0x00


	//----- nvinfo : EIATTR_SPARSE_MMA_MASK
	.align		4
.L_41:
        /*0048*/ 	.byte	0x03, 0x50
        /*004a*/ 	.short	0x0000


	//----- nvinfo : EIATTR_MAXREG_COUNT
	.align		4
        /*004c*/ 	.byte	0x03, 0x1b
        /*004e*/ 	.short	0x00ff


	//----- nvinfo : EIATTR_NUM_BARRIERS
	.align		4
        /*0050*/ 	.byte	0x02, 0x4c
        /*0052*/ 	.byte	0x01
	.zero		1


	//----- nvinfo : EIATTR_MERCURY_ISA_VERSION
	.align		4
        /*0054*/ 	.byte	0x03, 0x5f
        /*0056*/ 	.short	0x0101


	//----- nvinfo : EIATTR_VRC_CTA_INIT_COUNT
	.align		4
        /*0058*/ 	.byte	0x02, 0x4a
	.zero		1
	.zero		1


	//----- nvinfo : EIATTR_EXIT_INSTR_OFFSETS
	.align		4
        /*005c*/ 	.byte	0x04, 0x1c
        /*005e*/ 	.short	(.L_43 - .L_42)


	//   ....[0]....
.L_42:
        /*0060*/ 	.word	0x000003f0


	//   ....[1]....
        /*0064*/ 	.word	0x00000450


	//   ....[2]....
        /*0068*/ 	.word	0x00000560


	//   ....[3]....
        /*006c*/ 	.word	0x00000600


	//----- nvinfo : EIATTR_CRS_STACK_SIZE
	.align		4
.L_43:
        /*0070*/ 	.byte	0x04, 0x1e
        /*0072*/ 	.short	(.L_45 - .L_44)
.L_44:
        /*0074*/ 	.word	0x00000000


	//----- nvinfo : EIATTR_CBANK_PARAM_SIZE
	.align		4
.L_45:
        /*0078*/ 	.byte	0x03, 0x19
        /*007a*/ 	.short	0x0020


	//----- nvinfo : EIATTR_PARAM_CBANK
	.align		4
        /*007c*/ 	.byte	0x04, 0x0a
        /*007e*/ 	.short	(.L_47 - .L_46)
	.align		4
.L_46:
        /*0080*/ 	.word	index@(.nv.constant0._Z18find_most_negativePKfiPiS1_)
        /*0084*/ 	.short	0x0380
        /*0086*/ 	.short	0x0020


	//----- nvinfo : EIATTR_SW_WAR
	.align		4
.L_47:
        /*0088*/ 	.byte	0x04, 0x36
        /*008a*/ 	.short	(.L_49 - .L_48)
.L_48:
        /*008c*/ 	.word	0x00000008
.L_49:


//--------------------- .nv.callgraph             --------------------------
	.section	.nv.callgraph,"",@"SHT_CUDA_CALLGRAPH"
	.align	4
	.sectionentsize	8
	.align		4
        /*0000*/ 	.word	0x00000000
	.align		4
        /*0004*/ 	.word	0xffffffff
	.align		4
        /*0008*/ 	.word	0x00000000
	.align		4
        /*000c*/ 	.word	0xfffffffe
	.align		4
        /*0010*/ 	.word	0x00000000
	.align		4
        /*0014*/ 	.word	0xfffffffd
	.align		4
        /*0018*/ 	.word	0x00000000
	.align		4
        /*001c*/ 	.word	0xfffffffc


//--------------------- .nv.constant4             --------------------------
	.section	.nv.constant4,"a",@progbits
	.align	8
	.align		8
.nv.constant4:
        /*0000*/ 	.dword	d_found
	.align		8
        /*0008*/ 	.dword	d_minVal


//--------------------- .text._Z23find_min_valid_atomic2dPKfPKiS2_i --------------------------
	.section	.text._Z23find_min_valid_atomic2dPKfPKiS2_i,"ax",@progbits
	.align	128
        .global         _Z23find_min_valid_atomic2dPKfPKiS2_i
        .type           _Z23find_min_valid_atomic2dPKfPKiS2_i,@function
        .size           _Z23find_min_valid_atomic2dPKfPKiS2_i,(.L_x_16 - _Z23find_min_valid_atomic2dPKfPKiS2_i)
        .other          _Z23find_min_valid_atomic2dPKfPKiS2_i,@"STO_CUDA_ENTRY STV_DEFAULT"
_Z23find_min_valid_atomic2dPKfPKiS2_i:
.text._Z23find_min_valid_atomic2dPKfPKiS2_i:
[----:B------:R-:W-:Y:S01]  /*0000*/  LDC R1, c[0x0][0x37c] ;  /* 0x0000df00ff017b82 */ /* 0x000fe20000000800 */
[----:B------:R-:W0:Y:S07]  /*0010*/  S2R R3, SR_TID.Y ;  /* 0x0000000000037919 */ /* 0x000e2e0000002200 */
[----:B------:R-:W0:Y:S01]  /*0020*/  LDC R6, c[0x0][0x364] ;  /* 0x0000d900ff067b82 */ /* 0x000e220000000800 */
[----:B------:R-:W1:Y:S01]  /*0030*/  LDCU UR8, c[0x0][0x398] ;  /* 0x00007300ff0877ac */ /* 0x000e620008000800 */
[----:B------:R-:W-:Y:S01]  /*0040*/  BSSY.RECONVERGENT B0, `(.L_x_0) ;  /* 0x000001e000007945 */ /* 0x000fe20003800200 */
[----:B------:R-:W2:Y:S01]  /*0050*/  S2R R7, SR_TID.X ;  /* 0x0000000000077919 */ /* 0x000ea20000002100 */
[----:B------:R-:W3:Y:S04]  /*0060*/  LDCU.64 UR6, c[0x0][0x358] ;  /* 0x00006b00ff0677ac */ /* 0x000ee80008000a00 */
[----:B------:R-:W0:Y:S08]  /*0070*/  S2UR UR4, SR_CTAID.Y ;  /* 0x00000000000479c3 */ /* 0x000e300000002600 */
[----:B------:R-:W2:Y:S08]  /*0080*/  S2UR UR5, SR_CTAID.X ;  /* 0x00000000000579c3 */ /* 0x000eb00000002500 */
[----:B------:R-:W2:Y:S01]  /*0090*/  LDC R2, c[0x0][0x360] ;  /* 0x0000d800ff027b82 */ /* 0x000ea20000000800 */
[----:B0-----:R-:W-:-:S02]  /*00a0*/  IMAD R5, R6, UR4, R3 ;  /* 0x0000000406057c24 */ /* 0x001fc4000f8e0203 */
[----:B--2---:R-:W-:Y:S02]  /*00b0*/  IMAD R0, R2, UR5, R7 ;  /* 0x0000000502007c24 */ /* 0x004fe4000f8e0207 */
[----:B------:R-:W-:-:S03]  /*00c0*/  IMAD R6, R6, R2, RZ ;  /* 0x0000000206067224 */ /* 0x000fc600078e02ff */
[----:B------:R-:W-:-:S04]  /*00d0*/  VIMNMX R4, PT, PT, R5, R0, !PT ;  /* 0x0000000005047248 */ /* 0x000fc80007fe0100 */
[----:B-1----:R-:W-:Y:S01]  /*00e0*/  ISETP.GE.AND P0, PT, R4, UR8, PT ;  /* 0x0000000804007c0c */ /* 0x002fe2000bf06270 */
[----:B------:R-:W-:Y:S02]  /*00f0*/  IMAD R4, R3, R2, R7 ;  /* 0x0000000203047224 */ /* 0x000fe400078e0207 */
[----:B------:R-:W-:-:S10]  /*0100*/  IMAD.MOV.U32 R7, RZ, RZ, 0x7f800000 ;  /* 0x7f800000ff077424 */ /* 0x000fd400078e00ff */
[----:B---3--:R-:W-:Y:S05]  /*0110*/  @P0 BRA `(.L_x_1) ;  /* 0x0000000000400947 */ /* 0x008fea0003800000 */
[----:B------:R-:W0:Y:S02]  /*0120*/  LDC.64 R2, c[0x0][0x388] ;  /* 0x0000e200ff027b82 */ /* 0x000e240000000a00 */
[----:B0-----:R-:W-:-:S06]  /*0130*/  IMAD.WIDE.U32 R2, R5, 0x4, R2 ;  /* 0x0000000405027825 */ /* 0x001fcc00078e0002 */
[----:B------:R-:W2:Y:S02]  /*0140*/  LDG.E.CONSTANT R2, desc[UR6][R2.64] ;  /* 0x0000000602027981 */ /* 0x000ea4000c1e9900 */
[----:B--2---:R-:W-:-:S13]  /*0150*/  ISETP.NE.AND P0, PT, R2, UR8, PT ;  /* 0x0000000802007c0c */ /* 0x004fda000bf05270 */
[----:B------:R-:W-:Y:S05]  /*0160*/  @!P0 BRA `(.L_x_1) ;  /* 0x00000000002c8947 */ /* 0x000fea0003800000 */
[----:B------:R-:W0:Y:S02]  /*0170*/  LDC.64 R2, c[0x0][0x390] ;  /* 0x0000e400ff027b82 */ /* 0x000e240000000a00 */
[----:B0-----:R-:W-:-:S06]  /*0180*/  IMAD.WIDE R2, R0, 0x4, R2 ;  /* 0x0000000400027825 */ /* 0x001fcc00078e0202 */
[----:B------:R-:W2:Y:S02]  /*0190*/  LDG.E.CONSTANT R2, desc[UR6][R2.64] ;  /* 0x0000000602027981 */ /* 0x000ea4000c1e9900 */
[----:B--2---:R-:W-:-:S13]  /*01a0*/  ISETP.NE.AND P0, PT, R2, UR8, PT ;  /* 0x0000000802007c0c */ /* 0x004fda000bf05270 */
[----:B------:R-:W-:Y:S05]  /*01b0*/  @P0 BRA `(.L_x_1) ;  /* 0x0000000000180947 */ /* 0x000fea0003800000 */
[----:B------:R-:W0:Y:S01]  /*01c0*/  LDC.64 R2, c[0x0][0x380] ;  /* 0x0000e000ff027b82 */ /* 0x000e220000000a00 */
[----:B------:R-:W-:-:S04]  /*01d0*/  IMAD R5, R5, UR8, R0 ;  /* 0x0000000805057c24 */ /* 0x000fc8000f8e0200 */
[----:B0-----:R-:W-:-:S06]  /*01e0*/  IMAD.WIDE R2, R5, 0x4, R2 ;  /* 0x0000000405027825 */ /* 0x001fcc00078e0202 */
[----:B------:R-:W2:Y:S02]  /*01f0*/  LDG.E.CONSTANT R2, desc[UR6][R2.64] ;  /* 0x0000000602027981 */ /* 0x000ea4000c1e9900 */
[----:B--2---:R-:W-:-:S04]  /*0200*/  FSETP.GE.AND P0, PT, R2, RZ, PT ;  /* 0x000000ff0200720b */ /* 0x004fc80003f06000 */
[----:B------:R-:W-:-:S09]  /*0210*/  FSEL R7, R2, +INF , P0 ;  /* 0x7f80000002077808 */ /* 0x000fd20000000000 */
.L_x_1:
[----:B------:R-:W-:Y:S05]  /*0220*/  BSYNC.RECONVERGENT B0 ;  /* 0x0000000000007941 */ /* 0x000fea0003800200 */
.L_x_0:
[----:B------:R-:W0:Y:S01]  /*0230*/  S2UR UR5, SR_CgaCtaId ;  /* 0x00000000000579c3 */ /* 0x000e220000008800 */
[----:B------:R-:W-:Y:S01]  /*0240*/  UMOV UR4, 0x400 ;  /* 0x0000040000047882 */ /* 0x000fe20000000000 */
[----:B------:R-:W-:Y:S02]  /*0250*/  ISETP.GE.U32.AND P1, PT, R6, 0x2, PT ;  /* 0x000000020600780c */ /* 0x000fe40003f26070 */
[----:B------:R-:W-:Y:S01]  /*0260*/  ISETP.NE.AND P0, PT, R4, RZ, PT ;  /* 0x000000ff0400720c */ /* 0x000fe20003f05270 */
[----:B0-----:R-:W-:-:S06]  /*0270*/  ULEA UR4, UR5, UR4, 0x18 ;  /* 0x0000000405047291 */ /* 0x001fcc000f8ec0ff */
[----:B------:R-:W-:-:S05]  /*0280*/  LEA R0, R4, UR4, 0x2 ;  /* 0x0000000404007c11 */ /* 0x000fca000f8e10ff */
[----:B------:R0:W-:Y:S01]  /*0290*/  STS [R0], R7 ;  /* 0x0000000700007388 */ /* 0x0001e20000000800 */
[----:B------:R-:W-:Y:S06]  /*02a0*/  BAR.SYNC.DEFER_BLOCKING 0x0 ;  /* 0x0000000000007b1d */ /* 0x000fec0000010000 */
[----:B------:R-:W-:Y:S05]  /*02b0*/  @!P1 BRA `(.L_x_2) ;  /* 0x00000000002c9947 */ /* 0x000fea0003800000 */
.L_x_3:
[----:B0-----:R-:W-:-:S04]  /*02c0*/  SHF.R.U32.HI R7, RZ, 0x1, R6 ;  /* 0x00000001ff077819 */ /* 0x001fc80000011606 */
[----:B------:R-:W-:-:S13]  /*02d0*/  ISETP.GE.U32.AND P1, PT, R4, R7, PT ;  /* 0x000000070400720c */ /* 0x000fda0003f26070 */
[----:B------:R-:W-:Y:S01]  /*02e0*/  @!P1 IMAD R3, R7, 0x4, R0 ;  /* 0x0000000407039824 */ /* 0x000fe200078e0200 */
[----:B------:R-:W-:Y:S05]  /*02f0*/  @!P1 LDS R2, [R0] ;  /* 0x0000000000029984 */ /* 0x000fea0000000800 */
[----:B------:R-:W0:Y:S02]  /*0300*/  @!P1 LDS R3, [R3] ;  /* 0x0000000003039984 */ /* 0x000e240000000800 */
[----:B0-----:R-:W-:-:S05]  /*0310*/  @!P1 FMNMX R5, R2, R3, PT ;  /* 0x0000000302059209 */ /* 0x001fca0003800000 */
[----:B------:R1:W-:Y:S01]  /*0320*/  @!P1 STS [R0], R5 ;  /* 0x0000000500009388 */ /* 0x0003e20000000800 */
[----:B------:R-:W-:Y:S01]  /*0330*/  BAR.SYNC.DEFER_BLOCKING 0x0 ;  /* 0x0000000000007b1d */ /* 0x000fe20000010000 */
[----:B------:R-:W-:Y:S01]  /*0340*/  ISETP.GT.U32.AND P1, PT, R6, 0x3, PT ;  /* 0x000000030600780c */ /* 0x000fe20003f24070 */
[----:B------:R-:W-:-:S12]  /*0350*/  IMAD.MOV.U32 R6, RZ, RZ, R7 ;  /* 0x000000ffff067224 */ /* 0x000fd800078e0007 */
[----:B-1----:R-:W-:Y:S05]  /*0360*/  @P1 BRA `(.L_x_3) ;  /* 0xfffffffc00d41947 */ /* 0x002fea000383ffff */
.L_x_2:
[----:B------:R-:W-:Y:S05]  /*0370*/  @P0 EXIT ;  /* 0x000000000000094d */ /* 0x000fea0003800000 */
[----:B------:R-:W1:Y:S01]  /*0380*/  S2UR UR5, SR_CgaCtaId ;  /* 0x00000000000579c3 */ /* 0x000e620000008800 */
[----:B------:R-:W-:Y:S02]  /*0390*/  UMOV UR4, 0x400 ;  /* 0x0000040000047882 */ /* 0x000fe40000000000 */
[----:B-1----:R-:W-:-:S09]  /*03a0*/  ULEA UR4, UR5, UR4, 0x18 ;  /* 0x0000000405047291 */ /* 0x002fd2000f8ec0ff */
[----:B------:R-:W1:Y:S02]  /*03b0*/  LDS R5, [UR4] ;  /* 0x00000004ff057984 */ /* 0x000e640008000800 */
[----:B-1----:R-:W-:-:S13]  /*03c0*/  FSETP.NE.AND P0, PT, R5, +INF , PT ;  /* 0x7f8000000500780b */ /* 0x002fda0003f05000 */
[----:B------:R-:W-:Y:S05]  /*03d0*/  @!P0 EXIT ;  /* 0x000000000000894d */ /* 0x000fea0003800000 */
[----:B------:R-:W1:Y:S02]  /*03e0*/  LDC.64 R2, c[0x4][0x8] ;  /* 0x01000200ff027b82 */ /* 0x000e640000000a00 */
[----:B-1----:R1:W5:Y:S01]  /*03f0*/  LDG.E R4, desc[UR6][R2.64] ;  /* 0x0000000602047981 */ /* 0x002362000c1e1900 */
[----:B------:R-:W-:Y:S01]  /*0400*/  BSSY B0, `(.L_x_4) ;  /* 0x0000008000007945 */ /* 0x000fe20003800000 */
.L_x_6:
[----:B-----5:R-:W-:Y:S01]  /*0410*/  FSETP.GE.AND P0, PT, R5, R4, PT ;  /* 0x000000040500720b */ /* 0x020fe20003f06000 */
[----:B------:R-:W-:-:S12]  /*0420*/  YIELD ;  /* 0x0000000000007946 */ /* 0x000fd80003800000 */
[----:B------:R-:W-:Y:S05]  /*0430*/  @P0 BRA `(.L_x_5) ;  /* 0x0000000000100947 */ /* 0x000fea0003800000 */
[----:B0-----:R-:W2:Y:S02]  /*0440*/  ATOMG.E.CAS.STRONG.GPU PT, R7, [R2], R4, R5 ;  /* 0x00000004020773a9 */ /* 0x001ea400001ee105 */
[----:B--2---:R-:W-:Y:S01]  /*0450*/  ISETP.NE.AND P0, PT, R4, R7, PT ;  /* 0x000000070400720c */ /* 0x004fe20003f05270 */
[----:B------:R-:W-:-:S12]  /*0460*/  IMAD.MOV.U32 R4, RZ, RZ, R7 ;  /* 0x000000ffff047224 */ /* 0x000fd800078e0007 */
[----:B------:R-:W-:Y:S05]  /*0470*/  @P0 BRA `(.L_x_6) ;  /* 0xfffffffc00e40947 */ /* 0x000fea000383ffff */
.L_x_5:
[----:B------:R-:W-:Y:S05]  /*0480*/  BSYNC B0 ;  /* 0x0000000000007941 */ /* 0x000fea0003800000 */
.L_x_4:
[----:B-1----:R-:W1:Y:S01]  /*0490*/  LDC.64 R2, c[0x4][RZ] ;  /* 0x01000000ff027b82 */ /* 0x002e620000000a00 */
[----:B------:R-:W-:-:S05]  /*04a0*/  IMAD.MOV.U32 R5, RZ, RZ, 0x1 ;  /* 0x00000001ff057424 */ /* 0x000fca00078e00ff */
[----:B-1----:R-:W-:Y:S01]  /*04b0*/  STG.E desc[UR6][R2.64], R5 ;  /* 0x0000000502007986 */ /* 0x002fe2000c101906 */
[----:B------:R-:W-:Y:S05]  /*04c0*/  EXIT ;  /* 0x000000000000794d */ /* 0x000fea0003800000 */
.L_x_7:
[----:B------:R-:W-:-:S00]  /*04d0*/  BRA `(.L_x_7) ;  /* 0xfffffffc00fc7947 */ /* 0x000fc0000383ffff */
[----:B------:R-:W-:-:S00]  /*04e0*/  NOP ;  /* 0x0000000000007918 */ /* 0x000fc00000000000 */
        /* <DEDUP_REMOVED lines=9> */
.L_x_16:


//--------------------- .text._Z18find_most_negativePKfiPiS1_ --------------------------
	.section	.text._Z18find_most_negativePKfiPiS1_,"ax",@progbits
	.align	128
        .global         _Z18find_most_negativePKfiPiS1_
        .type           _Z18find_most_negativePKfiPiS1_,@function
        .size           _Z18find_most_negativePKfiPiS1_,(.L_x_17 - _Z18find_most_negativePKfiPiS1_)
        .other          _Z18find_most_negativePKfiPiS1_,@"STO_CUDA_ENTRY STV_DEFAULT"
_Z18find_most_negativePKfiPiS1_:
.text._Z18find_most_negativePKfiPiS1_:
[----:B------:R-:W-:Y:S01]  /*0000*/  LDC R1, c[0x0][0x37c] ;  /* 0x0000df00ff017b82 */ /* 0x000fe20000000800 */
[----:B------:R-:W0:Y:S07]  /*0010*/  S2R R4, SR_TID.Y ;  /* 0x0000000000047919 */ /* 0x000e2e0000002200 */
[----:B------:R-:W0:Y:S01]  /*0020*/  LDC R9, c[0x0][0x364] ;  /* 0x0000d900ff097b82 */ /* 0x000e220000000800 */
[----:B------:R-:W1:Y:S01]  /*0030*/  LDCU UR6, c[0x0][0x388] ;  /* 0x00007100ff0677ac */ /* 0x000e620008000800 */
[----:B------:R-:W2:Y:S01]  /*0040*/  S2R R11, SR_TID.X ;  /* 0x00000000000b7919 */ /* 0x000ea20000002100 */
[----:B------:R-:W3:Y:S05]  /*0050*/  LDCU.64 UR8, c[0x0][0x358] ;  /* 0x00006b00ff0877ac */ /* 0x000eea0008000a00 */
[----:B------:R-:W0:Y:S08]  /*0060*/  S2UR UR4, SR_CTAID.Y ;  /* 0x00000000000479c3 */ /* 0x000e300000002600 */
[----:B------:R-:W2:Y:S08]  /*0070*/  S2UR UR5, SR_CTAID.X ;  /* 0x00000000000579c3 */ /* 0x000eb00000002500 */
[----:B------:R-:W2:Y:S01]  /*0080*/  LDC R10, c[0x0][0x360] ;  /* 0x0000d800ff0a7b82 */ /* 0x000ea20000000800 */
[----:B0-----:R-:W-:-:S02]  /*0090*/  IMAD R0, R9, UR4, R4 ;  /* 0x0000000409007c24 */ /* 0x001fc4000f8e0204 */
[----:B--2---:R-:W-:-:S05]  /*00a0*/  IMAD R5, R10, UR5, R11 ;  /* 0x000000050a057c24 */ /* 0x004fca000f8e020b */
[----:B------:R-:W-:-:S04]  /*00b0*/  VIMNMX R2, PT, PT, R0, R5, !PT ;  /* 0x0000000500027248 */ /* 0x000fc80007fe0100 */
[----:B-1----:R-:W-:-:S13]  /*00c0*/  ISETP.GE.AND P0, PT, R2, UR6, PT ;  /* 0x0000000602007c0c */ /* 0x002fda000bf06270 */
[----:B------:R-:W0:Y:S01]  /*00d0*/  @!P0 LDC.64 R2, c[0x0][0x380] ;  /* 0x0000e000ff028b82 */ /* 0x000e220000000a00 */
[----:B------:R-:W-:-:S04]  /*00e0*/  @!P0 IMAD R7, R0, UR6, R5 ;  /* 0x0000000600078c24 */ /* 0x000fc8000f8e0205 */
[----:B0-----:R-:W-:-:S06]  /*00f0*/  @!P0 IMAD.WIDE R2, R7, 0x4, R2 ;  /* 0x0000000407028825 */ /* 0x001fcc00078e0202 */
[----:B---3--:R0:W2:Y:S01]  /*0100*/  @!P0 LDG.E.CONSTANT R3, desc[UR8][R2.64] ;  /* 0x0000000802038981 */ /* 0x0080a2000c1e9900 */
[----:B------:R-:W1:Y:S01]  /*0110*/  S2UR UR6, SR_CgaCtaId ;  /* 0x00000000000679c3 */ /* 0x000e620000008800 */
[----:B------:R-:W-:Y:S01]  /*0120*/  UMOV UR4, 0x400 ;  /* 0x0000040000047882 */ /* 0x000fe20000000000 */
[----:B------:R-:W-:Y:S01]  /*0130*/  IMAD.MOV.U32 R7, RZ, RZ, 0x7f800000 ;  /* 0x7f800000ff077424 */ /* 0x000fe200078e00ff */
[----:B------:R-:W-:Y:S01]  /*0140*/  UIADD3 UR5, UPT, UPT, UR4, 0x800, URZ ;  /* 0x0000080004057890 */ /* 0x000fe2000fffe0ff */
[----:B------:R-:W-:Y:S02]  /*0150*/  IMAD.MOV.U32 R6, RZ, RZ, -0x1 ;  /* 0xffffffffff067424 */ /* 0x000fe400078e00ff */
[----:B------:R-:W-:Y:S02]  /*0160*/  IMAD R4, R4, R10, R11 ;  /* 0x0000000a04047224 */ /* 0x000fe400078e020b */
[----:B0-----:R-:W-:Y:S01]  /*0170*/  IMAD.MOV.U32 R2, RZ, RZ, -0x1 ;  /* 0xffffffffff027424 */ /* 0x001fe200078e00ff */
[----:B-1----:R-:W-:-:S02]  /*0180*/  ULEA UR7, UR6, UR4, 0x18 ;  /* 0x0000000406077291 */ /* 0x002fc4000f8ec0ff */
[----:B------:R-:W-:Y:S02]  /*0190*/  UIADD3 UR4, UPT, UPT, UR4, 0x400, URZ ;  /* 0x0000040004047890 */ /* 0x000fe4000fffe0ff */
[----:B------:R-:W-:Y:S02]  /*01a0*/  ULEA UR5, UR6, UR5, 0x18 ;  /* 0x0000000506057291 */ /* 0x000fe4000f8ec0ff */
[----:B------:R-:W-:-:S06]  /*01b0*/  ULEA UR4, UR6, UR4, 0x18 ;  /* 0x0000000406047291 */ /* 0x000fcc000f8ec0ff */
[----:B------:R-:W-:Y:S02]  /*01c0*/  LEA R8, R4, UR4, 0x2 ;  /* 0x0000000404087c11 */ /* 0x000fe4000f8e10ff */
[----:B--2---:R-:W-:-:S04]  /*01d0*/  @!P0 FSETP.GEU.AND P1, PT, R3, RZ, PT ;  /* 0x000000ff0300820b */ /* 0x004fc80003f2e000 */
[----:B------:R-:W-:Y:S01]  /*01e0*/  @!P0 FSEL R7, R3, +INF , !P1 ;  /* 0x7f80000003078808 */ /* 0x000fe20004800000 */
[----:B------:R-:W-:Y:S01]  /*01f0*/  IMAD R3, R9, R10, RZ ;  /* 0x0000000a09037224 */ /* 0x000fe200078e02ff */
[----:B------:R-:W-:Y:S02]  /*0200*/  @!P0 SEL R6, R0, 0xffffffff, !P1 ;  /* 0xffffffff00068807 */ /* 0x000fe40004800000 */
[----:B------:R-:W-:Y:S02]  /*0210*/  @!P0 SEL R2, R5, 0xffffffff, !P1 ;  /* 0xffffffff05028807 */ /* 0x000fe40004800000 */
[----:B------:R-:W-:Y:S02]  /*0220*/  ISETP.GE.U32.AND P0, PT, R3, 0x2, PT ;  /* 0x000000020300780c */ /* 0x000fe40003f06070 */
[C---:B------:R-:W-:Y:S02]  /*0230*/  LEA R0, R4.reuse, UR5, 0x2 ;  /* 0x0000000504007c11 */ /* 0x040fe4000f8e10ff */
[----:B------:R-:W-:-:S03]  /*0240*/  LEA R5, R4, UR7, 0x2 ;  /* 0x0000000704057c11 */ /* 0x000fc6000f8e10ff */
[----:B------:R0:W-:Y:S04]  /*0250*/  STS [R0], R7 ;  /* 0x0000000700007388 */ /* 0x0001e80000000800 */
[----:B------:R0:W-:Y:S04]  /*0260*/  STS [R5], R6 ;  /* 0x0000000605007388 */ /* 0x0001e80000000800 */
[----:B------:R0:W-:Y:S01]  /*0270*/  STS [R8], R2 ;  /* 0x0000000208007388 */ /* 0x0001e20000000800 */
[----:B------:R-:W-:Y:S06]  /*0280*/  BAR.SYNC.DEFER_BLOCKING 0x0 ;  /* 0x0000000000007b1d */ /* 0x000fec0000010000 */
[----:B------:R-:W-:Y:S05]  /*0290*/  @!P0 BRA `(.L_x_8) ;  /* 0x0000000000508947 */ /* 0x000fea0003800000 */
.L_x_11:
[--C-:B------:R-:W-:Y:S01]  /*02a0*/  IMAD.MOV.U32 R9, RZ, RZ, R3.reuse ;  /* 0x000000ffff097224 */ /* 0x100fe200078e0003 */
[----:B------:R-:W-:Y:S01]  /*02b0*/  SHF.R.U32.HI R3, RZ, 0x1, R3 ;  /* 0x00000001ff037819 */ /* 0x000fe20000011603 */
[----:B------:R-:W-:Y:S03]  /*02c0*/  BSSY.RECONVERGENT B0, `(.L_x_9) ;  /* 0x000000e000007945 */ /* 0x000fe60003800200 */
[----:B------:R-:W-:-:S13]  /*02d0*/  ISETP.GE.U32.AND P0, PT, R4, R3, PT ;  /* 0x000000030400720c */ /* 0x000fda0003f06070 */
[----:B-1----:R-:W-:Y:S05]  /*02e0*/  @P0 BRA `(.L_x_10) ;  /* 0x00000000002c0947 */ /* 0x002fea0003800000 */
[----:B0-----:R-:W-:Y:S01]  /*02f0*/  IMAD R2, R3, 0x4, R0 ;  /* 0x0000000403027824 */ /* 0x001fe200078e0200 */
[----:B------:R-:W-:Y:S04]  /*0300*/  LDS R6, [R0] ;  /* 0x0000000000067984 */ /* 0x000fe80000000800 */
[----:B------:R-:W0:Y:S02]  /*0310*/  LDS R11, [R2] ;  /* 0x00000000020b7984 */ /* 0x000e240000000800 */
[----:B0-----:R-:W-:-:S13]  /*0320*/  FSETP.GEU.AND P0, PT, R11, R6, PT ;  /* 0x000000060b00720b */ /* 0x001fda0003f0e000 */
[C---:B------:R-:W-:Y:S01]  /*0330*/  @!P0 IMAD R6, R3.reuse, 0x4, R5 ;  /* 0x0000000403068824 */ /* 0x040fe200078e0205 */
[----:B------:R-:W-:Y:S01]  /*0340*/  @!P0 STS [R0], R11 ;  /* 0x0000000b00008388 */ /* 0x000fe20000000800 */
[----:B------:R-:W-:-:S04]  /*0350*/  @!P0 IMAD R7, R3, 0x4, R8 ;  /* 0x0000000403078824 */ /* 0x000fc800078e0208 */
[----:B------:R-:W0:Y:S04]  /*0360*/  @!P0 LDS R6, [R6] ;  /* 0x0000000006068984 */ /* 0x000e280000000800 */
[----:B0-----:R-:W-:Y:S04]  /*0370*/  @!P0 STS [R5], R6 ;  /* 0x0000000605008388 */ /* 0x001fe80000000800 */
[----:B------:R-:W0:Y:S04]  /*0380*/  @!P0 LDS R7, [R7] ;  /* 0x0000000007078984 */ /* 0x000e280000000800 */
[----:B0-----:R1:W-:Y:S02]  /*0390*/  @!P0 STS [R8], R7 ;  /* 0x0000000708008388 */ /* 0x0013e40000000800 */
.L_x_10:
[----:B------:R-:W-:Y:S05]  /*03a0*/  BSYNC.RECONVERGENT B0 ;  /* 0x0000000000007941 */ /* 0x000fea0003800200 */
.L_x_9:
[----:B------:R-:W-:Y:S01]  /*03b0*/  BAR.SYNC.DEFER_BLOCKING 0x0 ;  /* 0x0000000000007b1d */ /* 0x000fe20000010000 */
[----:B------:R-:W-:-:S13]  /*03c0*/  ISETP.GT.U32.AND P0, PT, R9, 0x3, PT ;  /* 0x000000030900780c */ /* 0x000fda0003f04070 */
[----:B------:R-:W-:Y:S05]  /*03d0*/  @P0 BRA `(.L_x_11) ;  /* 0xfffffffc00b00947 */ /* 0x000fea000383ffff */
.L_x_8:
[----:B------:R-:W-:-:S13]  /*03e0*/  ISETP.NE.AND P0, PT, R4, RZ, PT ;  /* 0x000000ff0400720c */ /* 0x000fda0003f05270 */
[----:B------:R-:W-:Y:S05]  /*03f0*/  @P0 EXIT ;  /* 0x000000000000094d */ /* 0x000fea0003800000 */
[----:B------:R-:W2:Y:S01]  /*0400*/  S2UR UR5, SR_CgaCtaId ;  /* 0x00000000000579c3 */ /* 0x000ea20000008800 */
[----:B------:R-:W-:Y:S02]  /*0410*/  UMOV UR4, 0x400 ;  /* 0x0000040000047882 */ /* 0x000fe40000000000 */
[----:B--2---:R-:W-:-:S09]  /*0420*/  ULEA UR4, UR5, UR4, 0x18 ;  /* 0x0000000405047291 */ /* 0x004fd2000f8ec0ff */
[----:B01----:R-:W0:Y:S02]  /*0430*/  LDS R7, [UR4+0x800] ;  /* 0x00080004ff077984 */ /* 0x003e240008000800 */
[----:B0-----:R-:W-:-:S13]  /*0440*/  FSETP.NE.AND P0, PT, R7, +INF , PT ;  /* 0x7f8000000700780b */ /* 0x001fda0003f05000 */
[----:B------:R-:W-:Y:S05]  /*0450*/  @!P0 EXIT ;  /* 0x000000000000894d */ /* 0x000fea0003800000 */
[----:B------:R-:W0:Y:S01]  /*0460*/  LDC.64 R2, c[0x4][RZ] ;  /* 0x01000000ff027b82 */ /* 0x000e220000000a00 */
[----:B------:R-:W-:-:S07]  /*0470*/  IMAD.MOV.U32 R9, RZ, RZ, 0x1 ;  /* 0x00000001ff097424 */ /* 0x000fce00078e00ff */
[----:B------:R-:W1:Y:S01]  /*0480*/  LDC.64 R4, c[0x4][0x8] ;  /* 0x01000200ff047b82 */ /* 0x000e620000000a00 */
[----:B0-----:R0:W-:Y:S04]  /*0490*/  STG.E desc[UR8][R2.64], R9 ;  /* 0x0000000902007986 */ /* 0x0011e8000c101908 */
[----:B-1----:R0:W5:Y:S01]  /*04a0*/  LDG.E R6, desc[UR8][R4.64] ;  /* 0x0000000804067981 */ /* 0x002162000c1e1900 */
[----:B------:R-:W-:Y:S01]  /*04b0*/  BSSY B0, `(.L_x_12) ;  /* 0x0000009000007945 */ /* 0x000fe20003800000 */
.L_x_14:
[----:B-----5:R-:W-:Y:S01]  /*04c0*/  FSETP.GE.AND P0, PT, R7, R6, PT ;  /* 0x000000060700720b */ /* 0x020fe20003f06000 */
[----:B------:R-:W-:Y:S05]  /*04d0*/  YIELD ;  /* 0x0000000000007946 */ /* 0x000fea0003800000 */
[----:B------:R-:W-:-:S07]  /*04e0*/  IMAD.MOV.U32 R0, RZ, RZ, R6 ;  /* 0x000000ffff007224 */ /* 0x000fce00078e0006 */
[----:B------:R-:W-:Y:S05]  /*04f0*/  @P0 BRA `(.L_x_13) ;  /* 0x0000000000100947 */ /* 0x000fea0003800000 */
[----:B0-----:R-:W2:Y:S02]  /*0500*/  ATOMG.E.CAS.STRONG.GPU PT, R3, [R4], R6, R7 ;  /* 0x00000006040373a9 */ /* 0x001ea400001ee107 */
[----:B--2---:R-:W-:Y:S01]  /*0510*/  ISETP.NE.AND P0, PT, R6, R3, PT ;  /* 0x000000030600720c */ /* 0x004fe20003f05270 */
[----:B------:R-:W-:-:S12]  /*0520*/  IMAD.MOV.U32 R6, RZ, RZ, R3 ;  /* 0x000000ffff067224 */ /* 0x000fd800078e0003 */
[----:B------:R-:W-:Y:S05]  /*0530*/  @P0 BRA `(.L_x_14) ;  /* 0xfffffffc00e00947 */ /* 0x000fea000383ffff */
.L_x_13:
[----:B------:R-:W-:Y:S05]  /*0540*/  BSYNC B0 ;  /* 0x0000000000007941 */ /* 0x000fea0003800000 */
.L_x_12:
[----:B------:R-:W-:-:S13]  /*0550*/  FSETP.GEU.AND P0, PT, R7, R0, PT ;  /* 0x000000000700720b */ /* 0x000fda0003f0e000 */
[----:B------:R-:W-:Y:S05]  /*0560*/  @P0 EXIT ;  /* 0x000000000000094d */ /* 0x000fea0003800000 */
[----:B------:R-:W1:Y:S01]  /*0570*/  S2UR UR5, SR_CgaCtaId ;  /* 0x00000000000579c3 */ /* 0x000e620000008800 */
[----:B------:R-:W-:-:S07]  /*0580*/  UMOV UR4, 0x400 ;  /* 0x0000040000047882 */ /* 0x000fce0000000000 */
[----:B0-----:R-:W0:Y:S08]  /*0590*/  LDC.64 R2, c[0x0][0x390] ;  /* 0x0000e400ff027b82 */ /* 0x001e300000000a00 */
[----:B------:R-:W2:Y:S01]  /*05a0*/  LDC.64 R4, c[0x0][0x398] ;  /* 0x0000e600ff047b82 */ /* 0x000ea20000000a00 */
[----:B-1----:R-:W-:-:S09]  /*05b0*/  ULEA UR4, UR5, UR4, 0x18 ;  /* 0x0000000405047291 */ /* 0x002fd2000f8ec0ff */
[----:B------:R-:W0:Y:S04]  /*05c0*/  LDS R7, [UR4] ;  /* 0x00000004ff077984 */ /* 0x000e280008000800 */
[----:B------:R-:W2:Y:S04]  /*05d0*/  LDS R9, [UR4+0x400] ;  /* 0x00040004ff097984 */ /* 0x000ea80008000800 */
[----:B0-----:R-:W-:Y:S04]  /*05e0*/  STG.E desc[UR8][R2.64], R7 ;  /* 0x0000000702007986 */ /* 0x001fe8000c101908 */
[----:B--2---:R-:W-:Y:S01]  /*05f0*/  STG.E desc[UR8][R4.64], R9 ;  /* 0x0000000904007986 */ /* 0x004fe2000c101908 */
[----:B------:R-:W-:Y:S05]  /*0600*/  EXIT ;  /* 0x000000000000794d */ /* 0x000fea0003800000 */
.L_x_15:
        /* <DEDUP_REMOVED lines=15> */
.L_x_17:


//--------------------- .nv.shared._Z23find_min_valid_atomic2dPKfPKiS2_i --------------------------
	.section	.nv.shared._Z23find_min_valid_atomic2dPKfPKiS2_i,"aw",@nobits
	.sectionflags	@""
	.align	16
	.zero		1024


//--------------------- .nv.shared.reserved.0     --------------------------
	.section	.nv.shared.reserved.0,"aw",@nobits
	.weak		__nv_reservedSMEM_offset_0_alias
	.size		__nv_reservedSMEM_offset_0_alias, 0, 64
	.other		__nv_reservedSMEM_offset_0_alias,@"STO_CUDA_RESERVED_SHARED STV_DEFAULT"
__nv_reservedSMEM_offset_0_alias:
	.zero		0
	.zero		64


//--------------------- .nv.global                --------------------------
	.section	.nv.global,"aw",@nobits
	.align	4
.nv.global:
	.type		d_found,@object
	.size		d_found,(d_minVal - d_found)
d_found:
	.zero		4
	.type		d_minVal,@object
	.size		d_minVal,(.L_1 - d_minVal)
d_minVal:
	.zero		4
.L_1:


//--------------------- .nv.shared._Z18find_most_negativePKfiPiS1_ --------------------------
	.section	.nv.shared._Z18find_most_negativePKfiPiS1_,"aw",@nobits
	.sectionflags	@""
	.align	16
.nv.shared._Z18find_most_negativePKfiPiS1_:
	.zero		3072


//--------------------- .nv.constant0._Z23find_min_valid_atomic2dPKfPKiS2_i --------------------------
	.section	.nv.constant0._Z23find_min_valid_atomic2dPKfPKiS2_i,"a",@progbits
	.sectionflags	@""
	.align	4
.nv.constant0._Z23find_min_valid_atomic2dPKfPKiS2_i:
	.zero		924


//--------------------- .nv.constant0._Z18find_most_negativePKfiPiS1_ --------------------------
	.section	.nv.constant0._Z18find_most_negativePKfiPiS1_,"a",@progbits
	.sectionflags	@""
	.align	4
.nv.constant0._Z18find_most_negativePKfiPiS1_:
	.zero		928


//--------------------- SYMBOLS --------------------------

	.type		.nv.reservedSmem.offset0,@object
	.size		.nv.reservedSmem.offset0,0x4
	.type		.nv.reservedSmem.cap,@object
	.size		.nv.reservedSmem.cap,0x4
